//
// Generated by NVIDIA NVVM Compiler
//
// Compiler Build ID: CL-36424714
// Cuda compilation tools, release 13.0, V13.0.88
// Based on NVVM 20.0.0
//

.version 9.0
.target sm_100
.address_size 64

	// .globl	_Z23embedding_lookup_kernelPKiPKfPfiii

.visible .entry _Z23embedding_lookup_kernelPKiPKfPfiii(
	.param .u64 .ptr .align 1 _Z23embedding_lookup_kernelPKiPKfPfiii_param_0,
	.param .u64 .ptr .align 1 _Z23embedding_lookup_kernelPKiPKfPfiii_param_1,
	.param .u64 .ptr .align 1 _Z23embedding_lookup_kernelPKiPKfPfiii_param_2,
	.param .u32 _Z23embedding_lookup_kernelPKiPKfPfiii_param_3,
	.param .u32 _Z23embedding_lookup_kernelPKiPKfPfiii_param_4,
	.param .u32 _Z23embedding_lookup_kernelPKiPKfPfiii_param_5
)
{
	.reg .pred 	%p<26>;
	.reg .b32 	%r<59>;
	.reg .b32 	%f<16>;
	.reg .b64 	%rd<66>;

	ld.param.u64 	%rd13, [_Z23embedding_lookup_kernelPKiPKfPfiii_param_0];
	ld.param.u64 	%rd14, [_Z23embedding_lookup_kernelPKiPKfPfiii_param_1];
	ld.param.u64 	%rd15, [_Z23embedding_lookup_kernelPKiPKfPfiii_param_2];
	ld.param.u32 	%r21, [_Z23embedding_lookup_kernelPKiPKfPfiii_param_3];
	ld.param.u32 	%r22, [_Z23embedding_lookup_kernelPKiPKfPfiii_param_4];
	ld.param.u32 	%r20, [_Z23embedding_lookup_kernelPKiPKfPfiii_param_5];
	cvta.to.global.u64 	%rd1, %rd15;
	cvta.to.global.u64 	%rd2, %rd14;
	mov.u32 	%r23, %ntid.x;
	mov.u32 	%r24, %ctaid.x;
	mov.u32 	%r25, %tid.x;
	mad.lo.s32 	%r1, %r23, %r24, %r25;
	mul.lo.s32 	%r26, %r22, %r21;
	setp.ge.s32 	%p1, %r1, %r26;
	@%p1 bra 	$L__BB0_57;
	cvta.to.global.u64 	%rd3, %rd13;
	setp.lt.s32 	%p2, %r20, 1;
	@%p2 bra 	$L__BB0_57;
	mul.wide.s32 	%rd16, %r1, 4;
	add.s64 	%rd17, %rd3, %rd16;
	ld.global.u32 	%r2, [%rd17];
	mul.lo.s32 	%r3, %r2, %r20;
	mul.lo.s32 	%r4, %r20, %r1;
	and.b32  	%r5, %r20, 7;
	setp.lt.u32 	%p3, %r20, 8;
	mov.b32 	%r57, 0;
	@%p3 bra 	$L__BB0_29;
	and.b32  	%r57, %r20, 2147483640;
	neg.s32 	%r53, %r57;
	mul.wide.u32 	%rd18, %r3, 4;
	add.s64 	%rd19, %rd18, %rd2;
	add.s64 	%rd65, %rd19, 16;
	mul.wide.s32 	%rd20, %r4, 4;
	add.s64 	%rd21, %rd20, %rd1;
	add.s64 	%rd64, %rd21, 16;
	mov.u32 	%r54, %r4;
	mov.u32 	%r55, %r3;
$L__BB0_4:
	.pragma "nounroll";
	setp.lt.u32 	%p4, %r2, 4;
	mul.wide.s32 	%rd22, %r54, 4;
	add.s64 	%rd8, %rd1, %rd22;
	@%p4 bra 	$L__BB0_6;
	mov.b32 	%r28, 0;
	st.global.u32 	[%rd8], %r28;
	bra.uni 	$L__BB0_7;
$L__BB0_6:
	mul.wide.u32 	%rd23, %r55, 4;
	add.s64 	%rd24, %rd2, %rd23;
	ld.global.f32 	%f1, [%rd24];
	st.global.f32 	[%rd8], %f1;
$L__BB0_7:
	setp.gt.u32 	%p5, %r2, 3;
	@%p5 bra 	$L__BB0_9;
	ld.global.f32 	%f2, [%rd65+-12];
	st.global.f32 	[%rd64+-12], %f2;
	bra.uni 	$L__BB0_10;
$L__BB0_9:
	mov.b32 	%r29, 0;
	st.global.u32 	[%rd64+-12], %r29;
$L__BB0_10:
	setp.gt.u32 	%p6, %r2, 3;
	@%p6 bra 	$L__BB0_12;
	ld.global.f32 	%f3, [%rd65+-8];
	st.global.f32 	[%rd64+-8], %f3;
	bra.uni 	$L__BB0_13;
$L__BB0_12:
	mov.b32 	%r30, 0;
	st.global.u32 	[%rd64+-8], %r30;
$L__BB0_13:
	setp.gt.u32 	%p7, %r2, 3;
	@%p7 bra 	$L__BB0_15;
	ld.global.f32 	%f4, [%rd65+-4];
	st.global.f32 	[%rd64+-4], %f4;
	bra.uni 	$L__BB0_16;
$L__BB0_15:
	mov.b32 	%r31, 0;
	st.global.u32 	[%rd64+-4], %r31;
$L__BB0_16:
	setp.gt.u32 	%p8, %r2, 3;
	@%p8 bra 	$L__BB0_18;
	ld.global.f32 	%f5, [%rd65];
	st.global.f32 	[%rd64], %f5;
	bra.uni 	$L__BB0_19;
$L__BB0_18:
	mov.b32 	%r32, 0;
	st.global.u32 	[%rd64], %r32;
$L__BB0_19:
	setp.gt.u32 	%p9, %r2, 3;
	@%p9 bra 	$L__BB0_21;
	ld.global.f32 	%f6, [%rd65+4];
	st.global.f32 	[%rd64+4], %f6;
	bra.uni 	$L__BB0_22;
$L__BB0_21:
	mov.b32 	%r33, 0;
	st.global.u32 	[%rd64+4], %r33;
$L__BB0_22:
	setp.gt.u32 	%p10, %r2, 3;
	@%p10 bra 	$L__BB0_24;
	ld.global.f32 	%f7, [%rd65+8];
	st.global.f32 	[%rd64+8], %f7;
	bra.uni 	$L__BB0_25;
$L__BB0_24:
	mov.b32 	%r34, 0;
	st.global.u32 	[%rd64+8], %r34;
$L__BB0_25:
	setp.gt.u32 	%p11, %r2, 3;
	@%p11 bra 	$L__BB0_27;
	ld.global.f32 	%f8, [%rd65+12];
	st.global.f32 	[%rd64+12], %f8;
	bra.uni 	$L__BB0_28;
$L__BB0_27:
	mov.b32 	%r35, 0;
	st.global.u32 	[%rd64+12], %r35;
$L__BB0_28:
	add.s32 	%r55, %r55, 8;
	add.s32 	%r54, %r54, 8;
	add.s32 	%r53, %r53, 8;
	add.s64 	%rd65, %rd65, 32;
	add.s64 	%rd64, %rd64, 32;
	setp.ne.s32 	%p12, %r53, 0;
	@%p12 bra 	$L__BB0_4;
$L__BB0_29:
	setp.eq.s32 	%p13, %r5, 0;
	@%p13 bra 	$L__BB0_57;
	and.b32  	%r15, %r20, 3;
	setp.lt.u32 	%p14, %r5, 4;
	@%p14 bra 	$L__BB0_44;
	setp.gt.u32 	%p15, %r2, 3;
	@%p15 bra 	$L__BB0_33;
	add.s32 	%r36, %r57, %r3;
	mul.wide.u32 	%rd25, %r36, 4;
	add.s64 	%rd26, %rd2, %rd25;
	ld.global.f32 	%f9, [%rd26];
	add.s32 	%r37, %r57, %r4;
	mul.wide.s32 	%rd27, %r37, 4;
	add.s64 	%rd28, %rd1, %rd27;
	st.global.f32 	[%rd28], %f9;
	bra.uni 	$L__BB0_34;
$L__BB0_33:
	add.s32 	%r38, %r57, %r4;
	mul.wide.s32 	%rd29, %r38, 4;
	add.s64 	%rd30, %rd1, %rd29;
	mov.b32 	%r39, 0;
	st.global.u32 	[%rd30], %r39;
$L__BB0_34:
	setp.gt.u32 	%p16, %r2, 3;
	cvt.u64.u32 	%rd31, %r3;
	cvt.u64.u32 	%rd32, %r57;
	add.s64 	%rd33, %rd32, %rd31;
	shl.b64 	%rd34, %rd33, 2;
	add.s64 	%rd11, %rd2, %rd34;
	cvt.s64.s32 	%rd35, %r4;
	add.s64 	%rd36, %rd32, %rd35;
	shl.b64 	%rd37, %rd36, 2;
	add.s64 	%rd12, %rd1, %rd37;
	@%p16 bra 	$L__BB0_36;
	ld.global.f32 	%f10, [%rd11+4];
	st.global.f32 	[%rd12+4], %f10;
	bra.uni 	$L__BB0_37;
$L__BB0_36:
	mov.b32 	%r40, 0;
	st.global.u32 	[%rd12+4], %r40;
$L__BB0_37:
	setp.gt.u32 	%p17, %r2, 3;
	@%p17 bra 	$L__BB0_39;
	ld.global.f32 	%f11, [%rd11+8];
	st.global.f32 	[%rd12+8], %f11;
	bra.uni 	$L__BB0_40;
$L__BB0_39:
	mov.b32 	%r41, 0;
	st.global.u32 	[%rd12+8], %r41;
$L__BB0_40:
	setp.gt.u32 	%p18, %r2, 3;
	@%p18 bra 	$L__BB0_42;
	ld.global.f32 	%f12, [%rd11+12];
	st.global.f32 	[%rd12+12], %f12;
	bra.uni 	$L__BB0_43;
$L__BB0_42:
	mov.b32 	%r42, 0;
	st.global.u32 	[%rd12+12], %r42;
$L__BB0_43:
	add.s32 	%r57, %r57, 4;
$L__BB0_44:
	setp.eq.s32 	%p19, %r15, 0;
	@%p19 bra 	$L__BB0_57;
	setp.eq.s32 	%p20, %r15, 1;
	@%p20 bra 	$L__BB0_53;
	setp.gt.u32 	%p21, %r2, 3;
	@%p21 bra 	$L__BB0_48;
	add.s32 	%r43, %r57, %r3;
	mul.wide.u32 	%rd38, %r43, 4;
	add.s64 	%rd39, %rd2, %rd38;
	ld.global.f32 	%f13, [%rd39];
	add.s32 	%r44, %r57, %r4;
	mul.wide.s32 	%rd40, %r44, 4;
	add.s64 	%rd41, %rd1, %rd40;
	st.global.f32 	[%rd41], %f13;
	bra.uni 	$L__BB0_49;
$L__BB0_48:
	add.s32 	%r45, %r57, %r4;
	mul.wide.s32 	%rd42, %r45, 4;
	add.s64 	%rd43, %rd1, %rd42;
	mov.b32 	%r46, 0;
	st.global.u32 	[%rd43], %r46;
$L__BB0_49:
	setp.gt.u32 	%p22, %r2, 3;
	@%p22 bra 	$L__BB0_51;
	cvt.u64.u32 	%rd44, %r3;
	cvt.u64.u32 	%rd45, %r57;
	add.s64 	%rd46, %rd45, %rd44;
	shl.b64 	%rd47, %rd46, 2;
	add.s64 	%rd48, %rd2, %rd47;
	ld.global.f32 	%f14, [%rd48+4];
	cvt.s64.s32 	%rd49, %r4;
	add.s64 	%rd50, %rd45, %rd49;
	shl.b64 	%rd51, %rd50, 2;
	add.s64 	%rd52, %rd1, %rd51;
	st.global.f32 	[%rd52+4], %f14;
	bra.uni 	$L__BB0_52;
$L__BB0_51:
	cvt.s64.s32 	%rd53, %r4;
	cvt.u64.u32 	%rd54, %r57;
	add.s64 	%rd55, %rd54, %rd53;
	shl.b64 	%rd56, %rd55, 2;
	add.s64 	%rd57, %rd1, %rd56;
	mov.b32 	%r47, 0;
	st.global.u32 	[%rd57+4], %r47;
$L__BB0_52:
	add.s32 	%r57, %r57, 2;
$L__BB0_53:
	and.b32  	%r48, %r20, 1;
	setp.eq.b32 	%p23, %r48, 1;
	not.pred 	%p24, %p23;
	@%p24 bra 	$L__BB0_57;
	setp.gt.u32 	%p25, %r2, 3;
	@%p25 bra 	$L__BB0_56;
	add.s32 	%r49, %r57, %r3;
	mul.wide.u32 	%rd58, %r49, 4;
	add.s64 	%rd59, %rd2, %rd58;
	ld.global.f32 	%f15, [%rd59];
	add.s32 	%r50, %r57, %r4;
	mul.wide.s32 	%rd60, %r50, 4;
	add.s64 	%rd61, %rd1, %rd60;
	st.global.f32 	[%rd61], %f15;
	bra.uni 	$L__BB0_57;
$L__BB0_56:
	add.s32 	%r51, %r57, %r4;
	mul.wide.s32 	%rd62, %r51, 4;
	add.s64 	%rd63, %rd1, %rd62;
	mov.b32 	%r52, 0;
	st.global.u32 	[%rd63], %r52;
$L__BB0_57:
	ret;

}


// ===== COMPILED SASS (sm_100) =====

	.target	sm_100

	.elftype	@"ET_EXEC"


//--------------------- .note.nv.tkinfo           --------------------------
	.section	.note.nv.tkinfo,"",@"SHT_NOTE"
	.sectionflags	@"SHF_NOTE_NV_TKINFO"
	.tkinfo
        /*0018*/ 	.word	0x00000002
        /*0030*/ 	.string	""
        /*0030*/ 	.string	"ptxas"
        /*0030*/ 	.string	"Cuda compilation tools, release 13.0, V13.0.88"
        /*0030*/ 	.string	"Build cuda_13.0.r13.0/compiler.36424714_0"
        /*0030*/ 	.string	"-arch sm_100 -m 64 "



//--------------------- .note.nv.cuinfo           --------------------------
	.section	.note.nv.cuinfo,"",@"SHT_NOTE"
	.sectionflags	@"SHF_NOTE_NV_CUINFO"
        /*0018*/ 	.short	0x0002
        /*001a*/ 	.short	0x0064
        /*001c*/ 	.short	0x0082
	.zero		2


//--------------------- .nv.info                  --------------------------
	.section	.nv.info,"",@"SHT_CUDA_INFO"
	.align	4


	//----- nvinfo : EIATTR_REGCOUNT
	.align		4
        /*0000*/ 	.byte	0x04, 0x2f
        /*0002*/ 	.short	(.L_1 - .L_0)
	.align		4
.L_0:
        /*0004*/ 	.word	index@(_Z23embedding_lookup_kernelPKiPKfPfiii)
        /*0008*/ 	.word	0x00000016


	//----- nvinfo : EIATTR_FRAME_SIZE
	.align		4
.L_1:
        /*000c*/ 	.byte	0x04, 0x11
        /*000e*/ 	.short	(.L_3 - .L_2)
	.align		4
.L_2:
        /*0010*/ 	.word	index@(_Z23embedding_lookup_kernelPKiPKfPfiii)
        /*0014*/ 	.word	0x00000000


	//----- nvinfo : EIATTR_MIN_STACK_SIZE
	.align		4
.L_3:
        /*0018*/ 	.byte	0x04, 0x12
        /*001a*/ 	.short	(.L_5 - .L_4)
	.align		4
.L_4:
        /*001c*/ 	.word	index@(_Z23embedding_lookup_kernelPKiPKfPfiii)
        /*0020*/ 	.word	0x00000000
.L_5:


//--------------------- .nv.compat                --------------------------
	.section	.nv.compat,"",@"SHT_CUDA_COMPAT_INFO"
	.align	4
        /*0000*/ 	.byte	0x02, 0x09, 0x00, 0x00, 0x02, 0x02, 0x01, 0x00, 0x02, 0x05, 0x05, 0x00, 0x03, 0x07, 0x01, 0x01
        /*0010*/ 	.byte	0x02, 0x03, 0x00, 0x00, 0x02, 0x06, 0x01, 0x00, 0x04, 0x0b, 0x08, 0x00, 0x09, 0x00, 0x00, 0x00
        /*0020*/ 	.byte	0x00, 0x00, 0x00, 0x00


//--------------------- .nv.info._Z23embedding_lookup_kernelPKiPKfPfiii --------------------------
	.section	.nv.info._Z23embedding_lookup_kernelPKiPKfPfiii,"",@"SHT_CUDA_INFO"
	.sectionflags	@""
	.align	4


	//----- nvinfo : EIATTR_CUDA_API_VERSION
	.align		4
        /*0000*/ 	.byte	0x04, 0x37
        /*0002*/ 	.short	(.L_7 - .L_6)
.L_6:
        /*0004*/ 	.word	0x00000082


	//----- nvinfo : EIATTR_KPARAM_INFO
	.align		4
.L_7:
        /*0008*/ 	.byte	0x04, 0x17
        /*000a*/ 	.short	(.L_9 - .L_8)
.L_8:
        /*000c*/ 	.word	0x00000000
        /*0010*/ 	.short	0x0005
        /*0012*/ 	.short	0x0020
        /*0014*/ 	.byte	0x00, 0xf0, 0x11, 0x00


	//----- nvinfo : EIATTR_KPARAM_INFO
	.align		4
.L_9:
        /*0018*/ 	.byte	0x04, 0x17
        /*001a*/ 	.short	(.L_11 - .L_10)
.L_10:
        /*001c*/ 	.word	0x00000000
        /*0020*/ 	.short	0x0004
        /*0022*/ 	.short	0x001c
        /*0024*/ 	.byte	0x00, 0xf0, 0x11, 0x00


	//----- nvinfo : EIATTR_KPARAM_INFO
	.align		4
.L_11:
        /*0028*/ 	.byte	0x04, 0x17
        /*002a*/ 	.short	(.L_13 - .L_12)
.L_12:
        /*002c*/ 	.word	0x00000000
        /*0030*/ 	.short	0x0003
        /*0032*/ 	.short	0x0018
        /*0034*/ 	.byte	0x00, 0xf0, 0x11, 0x00


	//----- nvinfo : EIATTR_KPARAM_INFO
	.align		4
.L_13:
        /*0038*/ 	.byte	0x04, 0x17
        /*003a*/ 	.short	(.L_15 - .L_14)
.L_14:
        /*003c*/ 	.word	0x00000000
        /*0040*/ 	.short	0x0002
        /*0042*/ 	.short	0x0010
        /*0044*/ 	.byte	0x00, 0xf5, 0x21, 0x00


	//----- nvinfo : EIATTR_KPARAM_INFO
	.align		4
.L_15:
        /*0048*/ 	.byte	0x04, 0x17
        /*004a*/ 	.short	(.L_17 - .L_16)
.L_16:
        /*004c*/ 	.word	0x00000000
        /*0050*/ 	.short	0x0001
        /*0052*/ 	.short	0x0008
        /*0054*/ 	.byte	0x00, 0xf5, 0x21, 0x00


	//----- nvinfo : EIATTR_KPARAM_INFO
	.align		4
.L_17:
        /*0058*/ 	.byte	0x04, 0x17
        /*005a*/ 	.short	(.L_19 - .L_18)
.L_18:
        /*005c*/ 	.word	0x00000000
        /*0060*/ 	.short	0x0000
        /*0062*/ 	.short	0x0000
        /*0064*/ 	.byte	0x00, 0xf5, 0x21, 0x00


	//----- nvinfo : EIATTR_SPARSE_MMA_MASK
	.align		4
.L_19:
        /*0068*/ 	.byte	0x03, 0x50
        /*006a*/ 	.short	0x0000


	//----- nvinfo : EIATTR_MAXREG_COUNT
	.align		4
        /*006c*/ 	.byte	0x03, 0x1b
        /*006e*/ 	.short	0x00ff


	//----- nvinfo : EIATTR_MERCURY_ISA_VERSION
	.align		4
        /*0070*/ 	.byte	0x03, 0x5f
        /*0072*/ 	.short	0x0101


	//----- nvinfo : EIATTR_VRC_CTA_INIT_COUNT
	.align		4
        /*0074*/ 	.byte	0x02, 0x4a
	.zero		1
	.zero		1


	//----- nvinfo : EIATTR_EXIT_INSTR_OFFSETS
	.align		4
        /*0078*/ 	.byte	0x04, 0x1c
        /*007a*/ 	.short	(.L_21 - .L_20)


	//   ....[0]....
.L_20:
        /*007c*/ 	.word	0x00000080


	//   ....[1]....
        /*0080*/ 	.word	0x000000b0


	//   ....[2]....
        /*0084*/ 	.word	0x00000620


	//   ....[3]....
        /*0088*/ 	.word	0x000008e0


	//   ....[4]....
        /*008c*/ 	.word	0x00000ab0


	//   ....[5]....
        /*0090*/ 	.word	0x00000b60


	//   ....[6]....
        /*0094*/ 	.word	0x00000bb0


	//----- nvinfo : EIATTR_CRS_STACK_SIZE
	.align		4
.L_21:
        /*0098*/ 	.byte	0x04, 0x1e
        /*009a*/ 	.short	(.L_23 - .L_22)
.L_22:
        /*009c*/ 	.word	0x00000000


	//----- nvinfo : EIATTR_CBANK_PARAM_SIZE
	.align		4
.L_23:
        /*00a0*/ 	.byte	0x03, 0x19
        /*00a2*/ 	.short	0x0024


	//----- nvinfo : EIATTR_PARAM_CBANK
	.align		4
        /*00a4*/ 	.byte	0x04, 0x0a
        /*00a6*/ 	.short	(.L_25 - .L_24)
	.align		4
.L_24:
        /*00a8*/ 	.word	index@(.nv.constant0._Z23embedding_lookup_kernelPKiPKfPfiii)
        /*00ac*/ 	.short	0x0380
        /*00ae*/ 	.short	0x0024


	//----- nvinfo : EIATTR_SW_WAR
	.align		4
.L_25:
        /*00b0*/ 	.byte	0x04, 0x36
        /*00b2*/ 	.short	(.L_27 - .L_26)
.L_26:
        /*00b4*/ 	.word	0x00000008
.L_27:


//--------------------- .nv.callgraph             --------------------------
	.section	.nv.callgraph,"",@"SHT_CUDA_CALLGRAPH"
	.align	4
	.sectionentsize	8
	.align		4
        /*0000*/ 	.word	0x00000000
	.align		4
        /*0004*/ 	.word	0xffffffff
	.align		4
        /*0008*/ 	.word	0x00000000
	.align		4
        /*000c*/ 	.word	0xfffffffe
	.align		4
        /*0010*/ 	.word	0x00000000
	.align		4
        /*0014*/ 	.word	0xfffffffd
	.align		4
        /*0018*/ 	.word	0x00000000
	.align		4
        /*001c*/ 	.word	0xfffffffc


//--------------------- .text._Z23embedding_lookup_kernelPKiPKfPfiii --------------------------
	.section	.text._Z23embedding_lookup_kernelPKiPKfPfiii,"ax",@progbits
	.align	128
        .global         _Z23embedding_lookup_kernelPKiPKfPfiii
        .type           _Z23embedding_lookup_kernelPKiPKfPfiii,@function
        .size           _Z23embedding_lookup_kernelPKiPKfPfiii,(.L_x_27 - _Z23embedding_lookup_kernelPKiPKfPfiii)
        .other          _Z23embedding_lookup_kernelPKiPKfPfiii,@"STO_CUDA_ENTRY STV_DEFAULT"
_Z23embedding_lookup_kernelPKiPKfPfiii:
.text._Z23embedding_lookup_kernelPKiPKfPfiii:
[----:B------:R-:W-:Y:S01]  /*0000*/  LDC R1, c[0x0][0x37c] ;  /* 0x0000df00ff017b82 */ /* 0x000fe20000000800 */
[----:B------:R-:W0:Y:S01]  /*0010*/  S2R R5, SR_CTAID.X ;  /* 0x0000000000057919 */ /* 0x000e220000002500 */
[----:B------:R-:W1:Y:S01]  /*0020*/  LDCU.64 UR4, c[0x0][0x398] ;  /* 0x00007300ff0477ac */ /* 0x000e620008000a00 */
[----:B------:R-:W0:Y:S01]  /*0030*/  S2R R0, SR_TID.X ;  /* 0x0000000000007919 */ /* 0x000e220000002100 */
[----:B------:R-:W0:Y:S01]  /*0040*/  LDCU UR6, c[0x0][0x360] ;  /* 0x00006c00ff0677ac */ /* 0x000e220008000800 */
[----:B-1----:R-:W-:Y:S01]  /*0050*/  UIMAD UR4, UR5, UR4, URZ ;  /* 0x00000004050472a4 */ /* 0x002fe2000f8e02ff */
[----:B0-----:R-:W-:-:S05]  /*0060*/  IMAD R5, R5, UR6, R0 ;  /* 0x0000000605057c24 */ /* 0x001fca000f8e0200 */
[----:B------:R-:W-:-:S13]  /*0070*/  ISETP.GE.AND P0, PT, R5, UR4, PT ;  /* 0x0000000405007c0c */ /* 0x000fda000bf06270 */
[----:B------:R-:W-:Y:S05]  /*0080*/  @P0 EXIT ;  /* 0x000000000000094d */ /* 0x000fea0003800000 */
[----:B------:R-:W0:Y:S02]  /*0090*/  LDC R12, c[0x0][0x3a0] ;  /* 0x0000e800ff0c7b82 */ /* 0x000e240000000800 */
[----:B0-----:R-:W-:-:S13]  /*00a0*/  ISETP.GE.AND P0, PT, R12, 0x1, PT ;  /* 0x000000010c00780c */ /* 0x001fda0003f06270 */
[----:B------:R-:W-:Y:S05]  /*00b0*/  @!P0 EXIT ;  /* 0x000000000000894d */ /* 0x000fea0003800000 */
[----:B------:R-:W0:Y:S01]  /*00c0*/  LDC.64 R2, c[0x0][0x380] ;  /* 0x0000e000ff027b82 */ /* 0x000e220000000a00 */
[----:B------:R-:W1:Y:S01]  /*00d0*/  LDCU.64 UR4, c[0x0][0x358] ;  /* 0x00006b00ff0477ac */ /* 0x000e620008000a00 */
[----:B0-----:R-:W-:-:S05]  /*00e0*/  IMAD.WIDE R2, R5, 0x4, R2 ;  /* 0x0000000405027825 */ /* 0x001fca00078e0202 */
[----:B-1----:R-:W2:Y:S01]  /*00f0*/  LDG.E R0, desc[UR4][R2.64] ;  /* 0x0000000402007981 */ /* 0x002ea2000c1e1900 */
[C---:B------:R-:W-:Y:S01]  /*0100*/  ISETP.GE.U32.AND P0, PT, R12.reuse, 0x8, PT ;  /* 0x000000080c00780c */ /* 0x040fe20003f06070 */
[-C--:B------:R-:W-:Y:S01]  /*0110*/  IMAD R6, R5, R12.reuse, RZ ;  /* 0x0000000c05067224 */ /* 0x080fe200078e02ff */
[----:B------:R-:W-:Y:S01]  /*0120*/  LOP3.LUT R8, R12, 0x7, RZ, 0xc0, !PT ;  /* 0x000000070c087812 */ /* 0x000fe200078ec0ff */
[----:B------:R-:W-:Y:S02]  /*0130*/  IMAD.MOV.U32 R9, RZ, RZ, RZ ;  /* 0x000000ffff097224 */ /* 0x000fe400078e00ff */
[----:B--2---:R-:W-:-:S08]  /*0140*/  IMAD R7, R0, R12, RZ ;  /* 0x0000000c00077224 */ /* 0x004fd000078e02ff */
[----:B------:R-:W-:Y:S05]  /*0150*/  @!P0 BRA `(.L_x_0) ;  /* 0x00000004002c8947 */ /* 0x000fea0003800000 */
[----:B------:R-:W0:Y:S01]  /*0160*/  LDC.64 R4, c[0x0][0x388] ;  /* 0x0000e200ff047b82 */ /* 0x000e220000000a00 */
[----:B------:R-:W-:Y:S01]  /*0170*/  LOP3.LUT R9, R12, 0x7ffffff8, RZ, 0xc0, !PT ;  /* 0x7ffffff80c097812 */ /* 0x000fe200078ec0ff */
[----:B------:R-:W-:Y:S02]  /*0180*/  IMAD.MOV.U32 R13, RZ, RZ, R6 ;  /* 0x000000ffff0d7224 */ /* 0x000fe400078e0006 */
[----:B------:R-:W-:Y:S02]  /*0190*/  IMAD.MOV.U32 R12, RZ, RZ, R7 ;  /* 0x000000ffff0c7224 */ /* 0x000fe400078e0007 */
[----:B------:R-:W-:Y:S02]  /*01a0*/  IMAD.MOV R14, RZ, RZ, -R9 ;  /* 0x000000ffff0e7224 */ /* 0x000fe400078e0a09 */
[----:B------:R-:W1:Y:S08]  /*01b0*/  LDC.64 R10, c[0x0][0x390] ;  /* 0x0000e400ff0a7b82 */ /* 0x000e700000000a00 */
[----:B------:R-:W2:Y:S01]  /*01c0*/  LDC.64 R2, c[0x0][0x390] ;  /* 0x0000e400ff027b82 */ /* 0x000ea20000000a00 */
[----:B0-----:R-:W-:-:S03]  /*01d0*/  IMAD.WIDE.U32 R4, R7, 0x4, R4 ;  /* 0x0000000407047825 */ /* 0x001fc600078e0004 */
[----:B------:R-:W-:Y:S01]  /*01e0*/  IADD3 R16, P0, PT, R4, 0x10, RZ ;  /* 0x0000001004107810 */ /* 0x000fe20007f1e0ff */
[----:B-1----:R-:W-:-:S04]  /*01f0*/  IMAD.WIDE R10, R6, 0x4, R10 ;  /* 0x00000004060a7825 */ /* 0x002fc800078e020a */
[----:B------:R-:W-:Y:S01]  /*0200*/  IMAD.X R19, RZ, RZ, R5, P0 ;  /* 0x000000ffff137224 */ /* 0x000fe200000e0605 */
[----:B------:R-:W-:-:S05]  /*0210*/  IADD3 R15, P1, PT, R10, 0x10, RZ ;  /* 0x000000100a0f7810 */ /* 0x000fca0007f3e0ff */
[----:B--2---:R-:W-:-:S08]  /*0220*/  IMAD.X R18, RZ, RZ, R11, P1 ;  /* 0x000000ffff127224 */ /* 0x004fd000008e060b */
.L_x_16:
[----:B------:R-:W-:Y:S01]  /*0230*/  ISETP.GE.U32.AND P0, PT, R0, 0x4, PT ;  /* 0x000000040000780c */ /* 0x000fe20003f06070 */
[----:B-123--:R-:W-:-:S12]  /*0240*/  IMAD.WIDE R4, R13, 0x4, R2 ;  /* 0x000000040d047825 */ /* 0x00efd800078e0202 */
[----:B------:R-:W0:Y:S01]  /*0250*/  @!P0 LDC.64 R10, c[0x0][0x388] ;  /* 0x0000e200ff0a8b82 */ /* 0x000e220000000a00 */
[----:B------:R-:W-:Y:S01]  /*0260*/  @P0 STG.E desc[UR4][R4.64], RZ ;  /* 0x000000ff04000986 */ /* 0x000fe2000c101904 */
[----:B0-----:R-:W-:-:S05]  /*0270*/  @!P0 IMAD.WIDE.U32 R10, R12, 0x4, R10 ;  /* 0x000000040c0a8825 */ /* 0x001fca00078e000a */
[----:B------:R0:W2:Y:S01]  /*0280*/  @!P0 LDG.E R17, desc[UR4][R10.64] ;  /* 0x000000040a118981 */ /* 0x0000a2000c1e1900 */
[----:B------:R-:W-:Y:S02]  /*0290*/  ISETP.GT.U32.AND P1, PT, R0, 0x3, PT ;  /* 0x000000030000780c */ /* 0x000fe40003f24070 */
[----:B0-----:R-:W-:Y:S01]  /*02a0*/  MOV R10, R16 ;  /* 0x00000010000a7202 */ /* 0x001fe20000000f00 */
[----:B------:R-:W-:Y:S01]  /*02b0*/  IMAD.MOV.U32 R11, RZ, RZ, R19 ;  /* 0x000000ffff0b7224 */ /* 0x000fe200078e0013 */
[----:B--2---:R0:W-:Y:S09]  /*02c0*/  @!P0 STG.E desc[UR4][R4.64], R17 ;  /* 0x0000001104008986 */ /* 0x0041f2000c101904 */
[----:B------:R-:W2:Y:S01]  /*02d0*/  @!P1 LDG.E R19, desc[UR4][R10.64+-0xc] ;  /* 0xfffff4040a139981 */ /* 0x000ea2000c1e1900 */
[----:B------:R-:W-:Y:S01]  /*02e0*/  VIADD R14, R14, 0x8 ;  /* 0x000000080e0e7836 */ /* 0x000fe20000000000 */
[----:B------:R-:W-:Y:S04]  /*02f0*/  BSSY.RECONVERGENT B0, `(.L_x_1) ;  /* 0x000000b000007945 */ /* 0x000fe80003800200 */
[----:B------:R-:W-:Y:S01]  /*0300*/  ISETP.NE.AND P0, PT, R14, RZ, PT ;  /* 0x000000ff0e00720c */ /* 0x000fe20003f05270 */
[----:B0-----:R-:W-:-:S02]  /*0310*/  IMAD.MOV.U32 R4, RZ, RZ, R15 ;  /* 0x000000ffff047224 */ /* 0x001fc400078e000f */
[----:B------:R-:W-:-:S05]  /*0320*/  IMAD.MOV.U32 R5, RZ, RZ, R18 ;  /* 0x000000ffff057224 */ /* 0x000fca00078e0012 */
[----:B--2---:R0:W-:Y:S04]  /*0330*/  @!P1 STG.E desc[UR4][R4.64+-0xc], R19 ;  /* 0xfffff41304009986 */ /* 0x0041e8000c101904 */
[----:B------:R0:W-:Y:S01]  /*0340*/  @P1 STG.E desc[UR4][R4.64+-0xc], RZ ;  /* 0xfffff4ff04001986 */ /* 0x0001e2000c101904 */
[----:B------:R-:W-:Y:S05]  /*0350*/  @P1 BRA `(.L_x_2) ;  /* 0x00000000000c1947 */ /* 0x000fea0003800000 */
[----:B------:R-:W2:Y:S04]  /*0360*/  LDG.E R15, desc[UR4][R10.64+-0x8] ;  /* 0xfffff8040a0f7981 */ /* 0x000ea8000c1e1900 */
[----:B--2---:R2:W-:Y:S01]  /*0370*/  STG.E desc[UR4][R4.64+-0x8], R15 ;  /* 0xfffff80f04007986 */ /* 0x0045e2000c101904 */
[----:B------:R-:W-:Y:S05]  /*0380*/  BRA `(.L_x_3) ;  /* 0x0000000000047947 */ /* 0x000fea0003800000 */
.L_x_2:
[----:B------:R1:W-:Y:S02]  /*0390*/  STG.E desc[UR4][R4.64+-0x8], RZ ;  /* 0xfffff8ff04007986 */ /* 0x0003e4000c101904 */
.L_x_3:
[----:B------:R-:W-:Y:S05]  /*03a0*/  BSYNC.RECONVERGENT B0 ;  /* 0x0000000000007941 */ /* 0x000fea0003800200 */
.L_x_1:
[----:B------:R-:W-:Y:S04]  /*03b0*/  BSSY.RECONVERGENT B0, `(.L_x_4) ;  /* 0x0000006000007945 */ /* 0x000fe80003800200 */
[----:B------:R-:W-:Y:S05]  /*03c0*/  @P1 BRA `(.L_x_5) ;  /* 0x00000000000c1947 */ /* 0x000fea0003800000 */
[----:B--2---:R-:W2:Y:S04]  /*03d0*/  LDG.E R15, desc[UR4][R10.64+-0x4] ;  /* 0xfffffc040a0f7981 */ /* 0x004ea8000c1e1900 */
[----:B--2---:R4:W-:Y:S01]  /*03e0*/  STG.E desc[UR4][R4.64+-0x4], R15 ;  /* 0xfffffc0f04007986 */ /* 0x0049e2000c101904 */
[----:B------:R-:W-:Y:S05]  /*03f0*/  BRA `(.L_x_6) ;  /* 0x0000000000047947 */ /* 0x000fea0003800000 */
.L_x_5:
[----:B------:R3:W-:Y:S02]  /*0400*/  STG.E desc[UR4][R4.64+-0x4], RZ ;  /* 0xfffffcff04007986 */ /* 0x0007e4000c101904 */
.L_x_6:
[----:B------:R-:W-:Y:S05]  /*0410*/  BSYNC.RECONVERGENT B0 ;  /* 0x0000000000007941 */ /* 0x000fea0003800200 */
.L_x_4:
[----:B------:R-:W-:Y:S04]  /*0420*/  BSSY.RECONVERGENT B0, `(.L_x_7) ;  /* 0x0000006000007945 */ /* 0x000fe80003800200 */
[----:B------:R-:W-:Y:S05]  /*0430*/  @P1 BRA `(.L_x_8) ;  /* 0x00000000000c1947 */ /* 0x000fea0003800000 */
[----:B--2-4-:R-:W2:Y:S04]  /*0440*/  LDG.E R15, desc[UR4][R10.64] ;  /* 0x000000040a0f7981 */ /* 0x014ea8000c1e1900 */
[----:B--2---:R2:W-:Y:S01]  /*0450*/  STG.E desc[UR4][R4.64], R15 ;  /* 0x0000000f04007986 */ /* 0x0045e2000c101904 */
[----:B------:R-:W-:Y:S05]  /*0460*/  BRA `(.L_x_9) ;  /* 0x0000000000047947 */ /* 0x000fea0003800000 */
.L_x_8:
[----:B------:R0:W-:Y:S02]  /*0470*/  STG.E desc[UR4][R4.64], RZ ;  /* 0x000000ff04007986 */ /* 0x0001e4000c101904 */
.L_x_9:
[----:B------:R-:W-:Y:S05]  /*0480*/  BSYNC.RECONVERGENT B0 ;  /* 0x0000000000007941 */ /* 0x000fea0003800200 */
.L_x_7:
[----:B------:R-:W-:Y:S04]  /*0490*/  BSSY.RECONVERGENT B0, `(.L_x_10) ;  /* 0x0000006000007945 */ /* 0x000fe80003800200 */
[----:B------:R-:W-:Y:S05]  /*04a0*/  @P1 BRA `(.L_x_11) ;  /* 0x00000000000c1947 */ /* 0x000fea0003800000 */
[----:B--2-4-:R-:W2:Y:S04]  /*04b0*/  LDG.E R15, desc[UR4][R10.64+0x4] ;  /* 0x000004040a0f7981 */ /* 0x014ea8000c1e1900 */
[----:B--2---:R2:W-:Y:S01]  /*04c0*/  STG.E desc[UR4][R4.64+0x4], R15 ;  /* 0x0000040f04007986 */ /* 0x0045e2000c101904 */
[----:B------:R-:W-:Y:S05]  /*04d0*/  BRA `(.L_x_12) ;  /* 0x0000000000047947 */ /* 0x000fea0003800000 */
.L_x_11:
[----:B------:R0:W-:Y:S02]  /*04e0*/  STG.E desc[UR4][R4.64+0x4], RZ ;  /* 0x000004ff04007986 */ /* 0x0001e4000c101904 */
.L_x_12:
[----:B------:R-:W-:Y:S05]  /*04f0*/  BSYNC.RECONVERGENT B0 ;  /* 0x0000000000007941 */ /* 0x000fea0003800200 */
.L_x_10:
[----:B------:R-:W-:Y:S04]  /*0500*/  BSSY.RECONVERGENT B0, `(.L_x_13) ;  /* 0x0000006000007945 */ /* 0x000fe80003800200 */
[----:B------:R-:W-:Y:S05]  /*0510*/  @P1 BRA `(.L_x_14) ;  /* 0x00000000000c1947 */ /* 0x000fea0003800000 */
[----:B--2-4-:R-:W2:Y:S04]  /*0520*/  LDG.E R15, desc[UR4][R10.64+0x8] ;  /* 0x000008040a0f7981 */ /* 0x014ea8000c1e1900 */
[----:B--2---:R2:W-:Y:S01]  /*0530*/  STG.E desc[UR4][R4.64+0x8], R15 ;  /* 0x0000080f04007986 */ /* 0x0045e2000c101904 */
[----:B------:R-:W-:Y:S05]  /*0540*/  BRA `(.L_x_15) ;  /* 0x0000000000047947 */ /* 0x000fea0003800000 */
.L_x_14:
[----:B------:R0:W-:Y:S02]  /*0550*/  STG.E desc[UR4][R4.64+0x8], RZ ;  /* 0x000008ff04007986 */ /* 0x0001e4000c101904 */
.L_x_15:
[----:B------:R-:W-:Y:S05]  /*0560*/  BSYNC.RECONVERGENT B0 ;  /* 0x0000000000007941 */ /* 0x000fea0003800200 */
.L_x_13:
[----:B------:R-:W5:Y:S01]  /*0570*/  @!P1 LDG.E R17, desc[UR4][R10.64+0xc] ;  /* 0x00000c040a119981 */ /* 0x000f62000c1e1900 */
[----:B--2-4-:R-:W-:Y:S01]  /*0580*/  IADD3 R15, P2, PT, R4, 0x20, RZ ;  /* 0x00000020040f7810 */ /* 0x014fe20007f5e0ff */
[----:B------:R-:W-:Y:S02]  /*0590*/  VIADD R12, R12, 0x8 ;  /* 0x000000080c0c7836 */ /* 0x000fe40000000000 */
[----:B------:R-:W-:Y:S01]  /*05a0*/  VIADD R13, R13, 0x8 ;  /* 0x000000080d0d7836 */ /* 0x000fe20000000000 */
[----:B------:R-:W-:Y:S01]  /*05b0*/  IADD3.X R18, PT, PT, RZ, R5, RZ, P2, !PT ;  /* 0x00000005ff127210 */ /* 0x000fe200017fe4ff */
[----:B-----5:R2:W-:Y:S04]  /*05c0*/  @!P1 STG.E desc[UR4][R4.64+0xc], R17 ;  /* 0x00000c1104009986 */ /* 0x0205e8000c101904 */
[----:B------:R2:W-:Y:S01]  /*05d0*/  @P1 STG.E desc[UR4][R4.64+0xc], RZ ;  /* 0x00000cff04001986 */ /* 0x0005e2000c101904 */
[----:B------:R-:W-:-:S05]  /*05e0*/  IADD3 R16, P1, PT, R10, 0x20, RZ ;  /* 0x000000200a107810 */ /* 0x000fca0007f3e0ff */
[----:B0-----:R-:W-:Y:S01]  /*05f0*/  IMAD.X R19, RZ, RZ, R11, P1 ;  /* 0x000000ffff137224 */ /* 0x001fe200008e060b */
[----:B------:R-:W-:Y:S07]  /*0600*/  @P0 BRA `(.L_x_16) ;  /* 0xfffffffc00080947 */ /* 0x000fee000383ffff */
.L_x_0:
[----:B------:R-:W-:-:S13]  /*0610*/  ISETP.NE.AND P0, PT, R8, RZ, PT ;  /* 0x000000ff0800720c */ /* 0x000fda0003f05270 */
[----:B------:R-:W-:Y:S05]  /*0620*/  @!P0 EXIT ;  /* 0x000000000000894d */ /* 0x000fea0003800000 */
[----:B------:R-:W0:Y:S01]  /*0630*/  LDC R12, c[0x0][0x3a0] ;  /* 0x0000e800ff0c7b82 */ /* 0x000e220000000800 */
[----:B------:R-:W-:Y:S02]  /*0640*/  ISETP.GE.U32.AND P0, PT, R8, 0x4, PT ;  /* 0x000000040800780c */ /* 0x000fe40003f06070 */
[----:B0-----:R-:W-:-:S11]  /*0650*/  LOP3.LUT R14, R12, 0x3, RZ, 0xc0, !PT ;  /* 0x000000030c0e7812 */ /* 0x001fd600078ec0ff */
[----:B------:R-:W-:Y:S05]  /*0660*/  @!P0 BRA `(.L_x_17) ;  /* 0x0000000000988947 */ /* 0x000fea0003800000 */
[----:B------:R-:W-:Y:S01]  /*0670*/  ISETP.GT.U32.AND P0, PT, R0, 0x3, PT ;  /* 0x000000030000780c */ /* 0x000fe20003f04070 */
[----:B------:R-:W0:Y:S01]  /*0680*/  LDC.64 R10, c[0x0][0x390] ;  /* 0x0000e400ff0a7b82 */ /* 0x000e220000000a00 */
[----:B------:R-:W4:Y:S11]  /*0690*/  LDCU.64 UR6, c[0x0][0x388] ;  /* 0x00007100ff0677ac */ /* 0x000f360008000a00 */
[----:B-123--:R-:W1:Y:S01]  /*06a0*/  @!P0 LDC.64 R4, c[0x0][0x388] ;  /* 0x0000e200ff048b82 */ /* 0x00ee620000000a00 */
[----:B------:R-:W-:-:S04]  /*06b0*/  @!P0 IMAD.IADD R3, R7, 0x1, R9 ;  /* 0x0000000107038824 */ /* 0x000fc800078e0209 */
[----:B-1----:R-:W-:-:S05]  /*06c0*/  @!P0 IMAD.WIDE.U32 R4, R3, 0x4, R4 ;  /* 0x0000000403048825 */ /* 0x002fca00078e0004 */
[----:B------:R-:W2:Y:S01]  /*06d0*/  @!P0 LDG.E R13, desc[UR4][R4.64] ;  /* 0x00000004040d8981 */ /* 0x000ea2000c1e1900 */
[----:B------:R-:W-:Y:S01]  /*06e0*/  IADD3 R3, P1, PT, R7, R9, RZ ;  /* 0x0000000907037210 */ /* 0x000fe20007f3e0ff */
[----:B------:R-:W-:-:S03]  /*06f0*/  IMAD.IADD R15, R6, 0x1, R9 ;  /* 0x00000001060f7824 */ /* 0x000fc600078e0209 */
[----:B------:R-:W-:Y:S01]  /*0700*/  IADD3.X R8, PT, PT, RZ, RZ, RZ, P1, !PT ;  /* 0x000000ffff087210 */ /* 0x000fe20000ffe4ff */
[----:B0-----:R-:W-:Y:S01]  /*0710*/  IMAD.WIDE R10, R15, 0x4, R10 ;  /* 0x000000040f0a7825 */ /* 0x001fe200078e020a */
[----:B----4-:R-:W-:-:S04]  /*0720*/  LEA R2, P1, R3, UR6, 0x2 ;  /* 0x0000000603027c11 */ /* 0x010fc8000f8210ff */
[----:B------:R-:W-:Y:S01]  /*0730*/  LEA.HI.X R3, R3, UR7, R8, 0x2, P1 ;  /* 0x0000000703037c11 */ /* 0x000fe200088f1408 */
[----:B------:R-:W0:Y:S01]  /*0740*/  LDCU.64 UR6, c[0x0][0x390] ;  /* 0x00007200ff0677ac */ /* 0x000e220008000a00 */
[----:B--2---:R1:W-:Y:S04]  /*0750*/  @!P0 STG.E desc[UR4][R10.64], R13 ;  /* 0x0000000d0a008986 */ /* 0x0043e8000c101904 */
[----:B------:R1:W-:Y:S04]  /*0760*/  @P0 STG.E desc[UR4][R10.64], RZ ;  /* 0x000000ff0a000986 */ /* 0x0003e8000c101904 */
[----:B------:R-:W2:Y:S01]  /*0770*/  @!P0 LDG.E R15, desc[UR4][R2.64+0x4] ;  /* 0x00000404020f8981 */ /* 0x000ea2000c1e1900 */
[C---:B------:R-:W-:Y:S01]  /*0780*/  IADD3 R5, P1, PT, R6.reuse, R9, RZ ;  /* 0x0000000906057210 */ /* 0x040fe20007f3e0ff */
[----:B------:R-:W-:Y:S03]  /*0790*/  BSSY.RECONVERGENT B0, `(.L_x_18) ;  /* 0x000000b000007945 */ /* 0x000fe60003800200 */
[----:B------:R-:W-:-:S02]  /*07a0*/  LEA.HI.X.SX32 R8, R6, RZ, 0x1, P1 ;  /* 0x000000ff06087211 */ /* 0x000fc400008f0eff */
[----:B0-----:R-:W-:-:S04]  /*07b0*/  LEA R4, P1, R5, UR6, 0x2 ;  /* 0x0000000605047c11 */ /* 0x001fc8000f8210ff */
[----:B------:R-:W-:-:S05]  /*07c0*/  LEA.HI.X R5, R5, UR7, R8, 0x2, P1 ;  /* 0x0000000705057c11 */ /* 0x000fca00088f1408 */
[----:B--2---:R1:W-:Y:S04]  /*07d0*/  @!P0 STG.E desc[UR4][R4.64+0x4], R15 ;  /* 0x0000040f04008986 */ /* 0x0043e8000c101904 */
[----:B------:R1:W-:Y:S01]  /*07e0*/  @P0 STG.E desc[UR4][R4.64+0x4], RZ ;  /* 0x000004ff04000986 */ /* 0x0003e2000c101904 */
[----:B------:R-:W-:Y:S05]  /*07f0*/  @P0 BRA `(.L_x_19) ;  /* 0x00000000000c0947 */ /* 0x000fea0003800000 */
[----:B-1----:R-:W2:Y:S04]  /*0800*/  LDG.E R11, desc[UR4][R2.64+0x8] ;  /* 0x00000804020b7981 */ /* 0x002ea8000c1e1900 */
[----:B--2---:R0:W-:Y:S01]  /*0810*/  STG.E desc[UR4][R4.64+0x8], R11 ;  /* 0x0000080b04007986 */ /* 0x0041e2000c101904 */
[----:B------:R-:W-:Y:S05]  /*0820*/  BRA `(.L_x_20) ;  /* 0x0000000000047947 */ /* 0x000fea0003800000 */
.L_x_19:
[----:B------:R2:W-:Y:S02]  /*0830*/  STG.E desc[UR4][R4.64+0x8], RZ ;  /* 0x000008ff04007986 */ /* 0x0005e4000c101904 */
.L_x_20:
[----:B------:R-:W-:Y:S05]  /*0840*/  BSYNC.RECONVERGENT B0 ;  /* 0x0000000000007941 */ /* 0x000fea0003800200 */
.L_x_18:
[----:B------:R-:W-:Y:S04]  /*0850*/  BSSY.RECONVERGENT B0, `(.L_x_21) ;  /* 0x0000006000007945 */ /* 0x000fe80003800200 */
[----:B------:R-:W-:Y:S05]  /*0860*/  @P0 BRA `(.L_x_22) ;  /* 0x00000000000c0947 */ /* 0x000fea0003800000 */
[----:B------:R-:W3:Y:S04]  /*0870*/  LDG.E R3, desc[UR4][R2.64+0xc] ;  /* 0x00000c0402037981 */ /* 0x000ee8000c1e1900 */
[----:B---3--:R3:W-:Y:S01]  /*0880*/  STG.E desc[UR4][R4.64+0xc], R3 ;  /* 0x00000c0304007986 */ /* 0x0087e2000c101904 */
[----:B------:R-:W-:Y:S05]  /*0890*/  BRA `(.L_x_23) ;  /* 0x0000000000047947 */ /* 0x000fea0003800000 */
.L_x_22:
[----:B------:R4:W-:Y:S02]  /*08a0*/  STG.E desc[UR4][R4.64+0xc], RZ ;  /* 0x00000cff04007986 */ /* 0x0009e4000c101904 */
.L_x_23:
[----:B------:R-:W-:Y:S05]  /*08b0*/  BSYNC.RECONVERGENT B0 ;  /* 0x0000000000007941 */ /* 0x000fea0003800200 */
.L_x_21:
[----:B------:R-:W-:-:S07]  /*08c0*/  VIADD R9, R9, 0x4 ;  /* 0x0000000409097836 */ /* 0x000fce0000000000 */
.L_x_17:
[----:B------:R-:W-:-:S13]  /*08d0*/  ISETP.NE.AND P0, PT, R14, RZ, PT ;  /* 0x000000ff0e00720c */ /* 0x000fda0003f05270 */
[----:B------:R-:W-:Y:S05]  /*08e0*/  @!P0 EXIT ;  /* 0x000000000000894d */ /* 0x000fea0003800000 */
[----:B------:R-:W-:Y:S02]  /*08f0*/  ISETP.NE.AND P1, PT, R14, 0x1, PT ;  /* 0x000000010e00780c */ /* 0x000fe40003f25270 */
[----:B------:R-:W-:-:S04]  /*0900*/  LOP3.LUT R2, R12, 0x1, RZ, 0xc0, !PT ;  /* 0x000000010c027812 */ /* 0x000fc800078ec0ff */
[----:B------:R-:W-:-:S07]  /*0910*/  ISETP.NE.U32.AND P0, PT, R2, 0x1, PT ;  /* 0x000000010200780c */ /* 0x000fce0003f05070 */
[----:B------:R-:W-:Y:S06]  /*0920*/  @!P1 BRA `(.L_x_24) ;  /* 0x0000000000609947 */ /* 0x000fec0003800000 */
[----:B------:R-:W-:Y:S01]  /*0930*/  ISETP.GT.U32.AND P1, PT, R0, 0x3, PT ;  /* 0x000000030000780c */ /* 0x000fe20003f24070 */
[--C-:B01----:R-:W-:Y:S01]  /*0940*/  IMAD.IADD R11, R6, 0x1, R9.reuse ;  /* 0x00000001060b7824 */ /* 0x103fe200078e0209 */
[----:B------:R-:W0:Y:S11]  /*0950*/  LDCU.64 UR6, c[0x0][0x390] ;  /* 0x00007200ff0677ac */ /* 0x000e360008000a00 */
[----:B---3--:R-:W1:Y:S01]  /*0960*/  @!P1 LDC.64 R2, c[0x0][0x388] ;  /* 0x0000e200ff029b82 */ /* 0x008e620000000a00 */
[----:B--2-4-:R-:W-:-:S07]  /*0970*/  @!P1 IMAD.IADD R5, R7, 0x1, R9 ;  /* 0x0000000107059824 */ /* 0x014fce00078e0209 */
[----:B------:R-:W2:Y:S01]  /*0980*/  @!P1 LDC.64 R14, c[0x0][0x388] ;  /* 0x0000e200ff0e9b82 */ /* 0x000ea20000000a00 */
[----:B-1----:R-:W-:-:S07]  /*0990*/  @!P1 IMAD.WIDE.U32 R2, R5, 0x4, R2 ;  /* 0x0000000405029825 */ /* 0x002fce00078e0002 */
[----:B------:R-:W1:Y:S01]  /*09a0*/  LDC.64 R4, c[0x0][0x390] ;  /* 0x0000e400ff047b82 */ /* 0x000e620000000a00 */
[----:B------:R-:W3:Y:S01]  /*09b0*/  @!P1 LDG.E R13, desc[UR4][R2.64] ;  /* 0x00000004020d9981 */ /* 0x000ee2000c1e1900 */
[----:B------:R-:W-:-:S05]  /*09c0*/  @!P1 IADD3 R8, P2, PT, R7, R9, RZ ;  /* 0x0000000907089210 */ /* 0x000fca0007f5e0ff */
[----:B------:R-:W-:Y:S01]  /*09d0*/  @!P1 IMAD.X R12, RZ, RZ, RZ, P2 ;  /* 0x000000ffff0c9224 */ /* 0x000fe200010e06ff */
[----:B--2---:R-:W-:Y:S01]  /*09e0*/  @!P1 LEA R10, P2, R8, R14, 0x2 ;  /* 0x0000000e080a9211 */ /* 0x004fe200078410ff */
[----:B-1----:R-:W-:-:S03]  /*09f0*/  IMAD.WIDE R4, R11, 0x4, R4 ;  /* 0x000000040b047825 */ /* 0x002fc600078e0204 */
[----:B------:R-:W-:Y:S02]  /*0a00*/  @!P1 LEA.HI.X R11, R8, R15, R12, 0x2, P2 ;  /* 0x0000000f080b9211 */ /* 0x000fe400010f140c */
[----:B---3--:R1:W-:Y:S04]  /*0a10*/  @!P1 STG.E desc[UR4][R4.64], R13 ;  /* 0x0000000d04009986 */ /* 0x0083e8000c101904 */
[----:B------:R1:W-:Y:S04]  /*0a20*/  @P1 STG.E desc[UR4][R4.64], RZ ;  /* 0x000000ff04001986 */ /* 0x0003e8000c101904 */
[----:B------:R-:W2:Y:S01]  /*0a30*/  @!P1 LDG.E R11, desc[UR4][R10.64+0x4] ;  /* 0x000004040a0b9981 */ /* 0x000ea2000c1e1900 */
[----:B------:R-:W-:-:S02]  /*0a40*/  IADD3 R3, P2, PT, R6, R9, RZ ;  /* 0x0000000906037210 */ /* 0x000fc40007f5e0ff */
[----:B------:R-:W-:Y:S02]  /*0a50*/  IADD3 R9, PT, PT, R9, 0x2, RZ ;  /* 0x0000000209097810 */ /* 0x000fe40007ffe0ff */
[----:B------:R-:W-:Y:S02]  /*0a60*/  LEA.HI.X.SX32 R8, R6, RZ, 0x1, P2 ;  /* 0x000000ff06087211 */ /* 0x000fe400010f0eff */
[----:B0-----:R-:W-:-:S04]  /*0a70*/  LEA R2, P2, R3, UR6, 0x2 ;  /* 0x0000000603027c11 */ /* 0x001fc8000f8410ff */
[----:B------:R-:W-:-:S05]  /*0a80*/  LEA.HI.X R3, R3, UR7, R8, 0x2, P2 ;  /* 0x0000000703037c11 */ /* 0x000fca00090f1408 */
[----:B--2---:R1:W-:Y:S04]  /*0a90*/  @!P1 STG.E desc[UR4][R2.64+0x4], R11 ;  /* 0x0000040b02009986 */ /* 0x0043e8000c101904 */
[----:B------:R1:W-:Y:S02]  /*0aa0*/  @P1 STG.E desc[UR4][R2.64+0x4], RZ ;  /* 0x000004ff02001986 */ /* 0x0003e4000c101904 */
.L_x_24:
[----:B------:R-:W-:Y:S05]  /*0ab0*/  @P0 EXIT ;  /* 0x000000000000094d */ /* 0x000fea0003800000 */
[----:B------:R-:W-:-:S13]  /*0ac0*/  ISETP.GT.U32.AND P0, PT, R0, 0x3, PT ;  /* 0x000000030000780c */ /* 0x000fda0003f04070 */
[----:B------:R-:W-:Y:S05]  /*0ad0*/  @P0 BRA `(.L_x_25) ;  /* 0x0000000000240947 */ /* 0x000fea0003800000 */
[----:B-1-3--:R-:W1:Y:S01]  /*0ae0*/  LDC.64 R2, c[0x0][0x388] ;  /* 0x0000e200ff027b82 */ /* 0x00ae620000000a00 */
[----:B------:R-:W-:-:S07]  /*0af0*/  IMAD.IADD R7, R7, 0x1, R9 ;  /* 0x0000000107077824 */ /* 0x000fce00078e0209 */
[----:B0-2-4-:R-:W0:Y:S01]  /*0b00*/  LDC.64 R4, c[0x0][0x390] ;  /* 0x0000e400ff047b82 */ /* 0x015e220000000a00 */
[----:B-1----:R-:W-:-:S06]  /*0b10*/  IMAD.WIDE.U32 R2, R7, 0x4, R2 ;  /* 0x0000000407027825 */ /* 0x002fcc00078e0002 */
[----:B------:R-:W2:Y:S01]  /*0b20*/  LDG.E R3, desc[UR4][R2.64] ;  /* 0x0000000402037981 */ /* 0x000ea2000c1e1900 */
[----:B------:R-:W-:-:S04]  /*0b30*/  IMAD.IADD R9, R6, 0x1, R9 ;  /* 0x0000000106097824 */ /* 0x000fc800078e0209 */
[----:B0-----:R-:W-:-:S05]  /*0b40*/  IMAD.WIDE R4, R9, 0x4, R4 ;  /* 0x0000000409047825 */ /* 0x001fca00078e0204 */
[----:B--2---:R-:W-:Y:S01]  /*0b50*/  STG.E desc[UR4][R4.64], R3 ;  /* 0x0000000304007986 */ /* 0x004fe2000c101904 */
[----:B------:R-:W-:Y:S05]  /*0b60*/  EXIT ;  /* 0x000000000000794d */ /* 0x000fea0003800000 */
.L_x_25:
[----:B-1-3--:R-:W1:Y:S01]  /*0b70*/  LDC.64 R2, c[0x0][0x390] ;  /* 0x0000e400ff027b82 */ /* 0x00ae620000000a00 */
[----:B------:R-:W-:-:S04]  /*0b80*/  IMAD.IADD R9, R6, 0x1, R9 ;  /* 0x0000000106097824 */ /* 0x000fc800078e0209 */
[----:B-1----:R-:W-:-:S05]  /*0b90*/  IMAD.WIDE R2, R9, 0x4, R2 ;  /* 0x0000000409027825 */ /* 0x002fca00078e0202 */
[----:B------:R-:W-:Y:S01]  /*0ba0*/  STG.E desc[UR4][R2.64], RZ ;  /* 0x000000ff02007986 */ /* 0x000fe2000c101904 */
[----:B------:R-:W-:Y:S05]  /*0bb0*/  EXIT ;  /* 0x000000000000794d */ /* 0x000fea0003800000 */
.L_x_26:
[----:B------:R-:W-:-:S00]  /*0bc0*/  BRA `(.L_x_26) ;  /* 0xfffffffc00fc7947 */ /* 0x000fc0000383ffff */
[----:B------:R-:W-:-:S00]  /*0bd0*/  NOP ;  /* 0x0000000000007918 */ /* 0x000fc00000000000 */
        /* <DEDUP_REMOVED lines=10> */
.L_x_27:


//--------------------- .nv.shared.reserved.0     --------------------------
	.section	.nv.shared.reserved.0,"aw",@nobits
	.weak		__nv_reservedSMEM_offset_0_alias
	.size		__nv_reservedSMEM_offset_0_alias, 0, 64
	.other		__nv_reservedSMEM_offset_0_alias,@"STO_CUDA_RESERVED_SHARED STV_DEFAULT"
__nv_reservedSMEM_offset_0_alias:
	.zero		0
	.zero		64


//--------------------- .nv.constant0._Z23embedding_lookup_kernelPKiPKfPfiii --------------------------
	.section	.nv.constant0._Z23embedding_lookup_kernelPKiPKfPfiii,"a",@progbits
	.sectionflags	@""
	.align	4
.nv.constant0._Z23embedding_lookup_kernelPKiPKfPfiii:
	.zero		932


//--------------------- SYMBOLS --------------------------

	.type		.nv.reservedSmem.offset0,@object
	.size		.nv.reservedSmem.offset0,0x4
